//
// Generated by NVIDIA NVVM Compiler
//
// Compiler Build ID: CL-36424714
// Cuda compilation tools, release 13.0, V13.0.88
// Based on NVVM 20.0.0
//

.version 9.0
.target sm_100
.address_size 64

	// .globl	_Z21vector_add_vectorizedP6float4S0_S0_

.visible .entry _Z21vector_add_vectorizedP6float4S0_S0_(
	.param .u64 .ptr .align 1 _Z21vector_add_vectorizedP6float4S0_S0__param_0,
	.param .u64 .ptr .align 1 _Z21vector_add_vectorizedP6float4S0_S0__param_1,
	.param .u64 .ptr .align 1 _Z21vector_add_vectorizedP6float4S0_S0__param_2
)
{
	.reg .pred 	%p<2>;
	.reg .b32 	%r<5>;
	.reg .b32 	%f<13>;
	.reg .b64 	%rd<11>;

	ld.param.u64 	%rd1, [_Z21vector_add_vectorizedP6float4S0_S0__param_0];
	ld.param.u64 	%rd2, [_Z21vector_add_vectorizedP6float4S0_S0__param_1];
	ld.param.u64 	%rd3, [_Z21vector_add_vectorizedP6float4S0_S0__param_2];
	mov.u32 	%r2, %ctaid.x;
	mov.u32 	%r3, %ntid.x;
	mov.u32 	%r4, %tid.x;
	mad.lo.s32 	%r1, %r2, %r3, %r4;
	setp.gt.s32 	%p1, %r1, 8388607;
	@%p1 bra 	$L__BB0_2;
	cvta.to.global.u64 	%rd4, %rd1;
	cvta.to.global.u64 	%rd5, %rd2;
	cvta.to.global.u64 	%rd6, %rd3;
	mul.wide.s32 	%rd7, %r1, 16;
	add.s64 	%rd8, %rd4, %rd7;
	ld.global.v4.f32 	{%f1, %f2, %f3, %f4}, [%rd8];
	add.s64 	%rd9, %rd5, %rd7;
	ld.global.v4.f32 	{%f5, %f6, %f7, %f8}, [%rd9];
	add.f32 	%f9, %f1, %f5;
	add.f32 	%f10, %f2, %f6;
	add.f32 	%f11, %f3, %f7;
	add.f32 	%f12, %f4, %f8;
	add.s64 	%rd10, %rd6, %rd7;
	st.global.v4.f32 	[%rd10], {%f9, %f10, %f11, %f12};
$L__BB0_2:
	ret;

}


// ===== COMPILED SASS (sm_100) =====

	.target	sm_100

	.elftype	@"ET_EXEC"


//--------------------- .note.nv.tkinfo           --------------------------
	.section	.note.nv.tkinfo,"",@"SHT_NOTE"
	.sectionflags	@"SHF_NOTE_NV_TKINFO"
	.tkinfo
        /*0018*/ 	.word	0x00000002
        /*0030*/ 	.string	""
        /*0030*/ 	.string	"ptxas"
        /*0030*/ 	.string	"Cuda compilation tools, release 13.0, V13.0.88"
        /*0030*/ 	.string	"Build cuda_13.0.r13.0/compiler.36424714_0"
        /*0030*/ 	.string	"-arch sm_100 -m 64 "



//--------------------- .note.nv.cuinfo           --------------------------
	.section	.note.nv.cuinfo,"",@"SHT_NOTE"
	.sectionflags	@"SHF_NOTE_NV_CUINFO"
        /*0018*/ 	.short	0x0002
        /*001a*/ 	.short	0x0064
        /*001c*/ 	.short	0x0082
	.zero		2


//--------------------- .nv.info                  --------------------------
	.section	.nv.info,"",@"SHT_CUDA_INFO"
	.align	4


	//----- nvinfo : EIATTR_REGCOUNT
	.align		4
        /*0000*/ 	.byte	0x04, 0x2f
        /*0002*/ 	.short	(.L_1 - .L_0)
	.align		4
.L_0:
        /*0004*/ 	.word	index@(_Z21vector_add_vectorizedP6float4S0_S0_)
        /*0008*/ 	.word	0x00000016


	//----- nvinfo : EIATTR_FRAME_SIZE
	.align		4
.L_1:
        /*000c*/ 	.byte	0x04, 0x11
        /*000e*/ 	.short	(.L_3 - .L_2)
	.align		4
.L_2:
        /*0010*/ 	.word	index@(_Z21vector_add_vectorizedP6float4S0_S0_)
        /*0014*/ 	.word	0x00000000


	//----- nvinfo : EIATTR_MIN_STACK_SIZE
	.align		4
.L_3:
        /*0018*/ 	.byte	0x04, 0x12
        /*001a*/ 	.short	(.L_5 - .L_4)
	.align		4
.L_4:
        /*001c*/ 	.word	index@(_Z21vector_add_vectorizedP6float4S0_S0_)
        /*0020*/ 	.word	0x00000000
.L_5:


//--------------------- .nv.compat                --------------------------
	.section	.nv.compat,"",@"SHT_CUDA_COMPAT_INFO"
	.align	4
        /*0000*/ 	.byte	0x02, 0x09, 0x00, 0x00, 0x02, 0x02, 0x01, 0x00, 0x02, 0x05, 0x05, 0x00, 0x03, 0x07, 0x01, 0x01
        /*0010*/ 	.byte	0x02, 0x03, 0x00, 0x00, 0x02, 0x06, 0x01, 0x00, 0x04, 0x0b, 0x08, 0x00, 0x09, 0x00, 0x00, 0x00
        /*0020*/ 	.byte	0x00, 0x00, 0x00, 0x00


//--------------------- .nv.info._Z21vector_add_vectorizedP6float4S0_S0_ --------------------------
	.section	.nv.info._Z21vector_add_vectorizedP6float4S0_S0_,"",@"SHT_CUDA_INFO"
	.sectionflags	@""
	.align	4


	//----- nvinfo : EIATTR_CUDA_API_VERSION
	.align		4
        /*0000*/ 	.byte	0x04, 0x37
        /*0002*/ 	.short	(.L_7 - .L_6)
.L_6:
        /*0004*/ 	.word	0x00000082


	//----- nvinfo : EIATTR_KPARAM_INFO
	.align		4
.L_7:
        /*0008*/ 	.byte	0x04, 0x17
        /*000a*/ 	.short	(.L_9 - .L_8)
.L_8:
        /*000c*/ 	.word	0x00000000
        /*0010*/ 	.short	0x0002
        /*0012*/ 	.short	0x0010
        /*0014*/ 	.byte	0x00, 0xf5, 0x21, 0x00


	//----- nvinfo : EIATTR_KPARAM_INFO
	.align		4
.L_9:
        /*0018*/ 	.byte	0x04, 0x17
        /*001a*/ 	.short	(.L_11 - .L_10)
.L_10:
        /*001c*/ 	.word	0x00000000
        /*0020*/ 	.short	0x0001
        /*0022*/ 	.short	0x0008
        /*0024*/ 	.byte	0x00, 0xf5, 0x21, 0x00


	//----- nvinfo : EIATTR_KPARAM_INFO
	.align		4
.L_11:
        /*0028*/ 	.byte	0x04, 0x17
        /*002a*/ 	.short	(.L_13 - .L_12)
.L_12:
        /*002c*/ 	.word	0x00000000
        /*0030*/ 	.short	0x0000
        /*0032*/ 	.short	0x0000
        /*0034*/ 	.byte	0x00, 0xf5, 0x21, 0x00


	//----- nvinfo : EIATTR_SPARSE_MMA_MASK
	.align		4
.L_13:
        /*0038*/ 	.byte	0x03, 0x50
        /*003a*/ 	.short	0x0000


	//----- nvinfo : EIATTR_MAXREG_COUNT
	.align		4
        /*003c*/ 	.byte	0x03, 0x1b
        /*003e*/ 	.short	0x00ff


	//----- nvinfo : EIATTR_MERCURY_ISA_VERSION
	.align		4
        /*0040*/ 	.byte	0x03, 0x5f
        /*0042*/ 	.short	0x0101


	//----- nvinfo : EIATTR_VRC_CTA_INIT_COUNT
	.align		4
        /*0044*/ 	.byte	0x02, 0x4a
	.zero		1
	.zero		1


	//----- nvinfo : EIATTR_EXIT_INSTR_OFFSETS
	.align		4
        /*0048*/ 	.byte	0x04, 0x1c
        /*004a*/ 	.short	(.L_15 - .L_14)


	//   ....[0]....
.L_14:
        /*004c*/ 	.word	0x00000060


	//   ....[1]....
        /*0050*/ 	.word	0x00000150


	//----- nvinfo : EIATTR_CBANK_PARAM_SIZE
	.align		4
.L_15:
        /*0054*/ 	.byte	0x03, 0x19
        /*0056*/ 	.short	0x0018


	//----- nvinfo : EIATTR_PARAM_CBANK
	.align		4
        /*0058*/ 	.byte	0x04, 0x0a
        /*005a*/ 	.short	(.L_17 - .L_16)
	.align		4
.L_16:
        /*005c*/ 	.word	index@(.nv.constant0._Z21vector_add_vectorizedP6float4S0_S0_)
        /*0060*/ 	.short	0x0380
        /*0062*/ 	.short	0x0018


	//----- nvinfo : EIATTR_SW_WAR
	.align		4
.L_17:
        /*0064*/ 	.byte	0x04, 0x36
        /*0066*/ 	.short	(.L_19 - .L_18)
.L_18:
        /*0068*/ 	.word	0x00000008
.L_19:


//--------------------- .nv.callgraph             --------------------------
	.section	.nv.callgraph,"",@"SHT_CUDA_CALLGRAPH"
	.align	4
	.sectionentsize	8
	.align		4
        /*0000*/ 	.word	0x00000000
	.align		4
        /*0004*/ 	.word	0xffffffff
	.align		4
        /*0008*/ 	.word	0x00000000
	.align		4
        /*000c*/ 	.word	0xfffffffe
	.align		4
        /*0010*/ 	.word	0x00000000
	.align		4
        /*0014*/ 	.word	0xfffffffd
	.align		4
        /*0018*/ 	.word	0x00000000
	.align		4
        /*001c*/ 	.word	0xfffffffc


//--------------------- .text._Z21vector_add_vectorizedP6float4S0_S0_ --------------------------
	.section	.text._Z21vector_add_vectorizedP6float4S0_S0_,"ax",@progbits
	.align	128
        .global         _Z21vector_add_vectorizedP6float4S0_S0_
        .type           _Z21vector_add_vectorizedP6float4S0_S0_,@function
        .size           _Z21vector_add_vectorizedP6float4S0_S0_,(.L_x_1 - _Z21vector_add_vectorizedP6float4S0_S0_)
        .other          _Z21vector_add_vectorizedP6float4S0_S0_,@"STO_CUDA_ENTRY STV_DEFAULT"
_Z21vector_add_vectorizedP6float4S0_S0_:
.text._Z21vector_add_vectorizedP6float4S0_S0_:
[----:B------:R-:W-:Y:S01]  /*0000*/  LDC R1, c[0x0][0x37c] ;  /* 0x0000df00ff017b82 */ /* 0x000fe20000000800 */
[----:B------:R-:W0:Y:S07]  /*0010*/  S2R R0, SR_TID.X ;  /* 0x0000000000007919 */ /* 0x000e2e0000002100 */
[----:B------:R-:W0:Y:S08]  /*0020*/  S2UR UR4, SR_CTAID.X ;  /* 0x00000000000479c3 */ /* 0x000e300000002500 */
[----:B------:R-:W0:Y:S02]  /*0030*/  LDC R9, c[0x0][0x360] ;  /* 0x0000d800ff097b82 */ /* 0x000e240000000800 */
[----:B0-----:R-:W-:-:S05]  /*0040*/  IMAD R9, R9, UR4, R0 ;  /* 0x0000000409097c24 */ /* 0x001fca000f8e0200 */
[----:B------:R-:W-:-:S13]  /*0050*/  ISETP.GT.AND P0, PT, R9, 0x7fffff, PT ;  /* 0x007fffff0900780c */ /* 0x000fda0003f04270 */
[----:B------:R-:W-:Y:S05]  /*0060*/  @P0 EXIT ;  /* 0x000000000000094d */ /* 0x000fea0003800000 */
[----:B------:R-:W0:Y:S01]  /*0070*/  LDC.64 R2, c[0x0][0x380] ;  /* 0x0000e000ff027b82 */ /* 0x000e220000000a00 */
[----:B------:R-:W1:Y:S07]  /*0080*/  LDCU.64 UR4, c[0x0][0x358] ;  /* 0x00006b00ff0477ac */ /* 0x000e6e0008000a00 */
[----:B------:R-:W2:Y:S08]  /*0090*/  LDC.64 R4, c[0x0][0x388] ;  /* 0x0000e200ff047b82 */ /* 0x000eb00000000a00 */
[----:B------:R-:W3:Y:S01]  /*00a0*/  LDC.64 R6, c[0x0][0x390] ;  /* 0x0000e400ff067b82 */ /* 0x000ee20000000a00 */
[----:B0-----:R-:W-:-:S05]  /*00b0*/  IMAD.WIDE R2, R9, 0x10, R2 ;  /* 0x0000001009027825 */ /* 0x001fca00078e0202 */
[----:B-1----:R-:W4:Y:S01]  /*00c0*/  LDG.E.128 R12, desc[UR4][R2.64] ;  /* 0x00000004020c7981 */ /* 0x002f22000c1e1d00 */
[----:B--2---:R-:W-:-:S05]  /*00d0*/  IMAD.WIDE R4, R9, 0x10, R4 ;  /* 0x0000001009047825 */ /* 0x004fca00078e0204 */
[----:B------:R-:W4:Y:S01]  /*00e0*/  LDG.E.128 R16, desc[UR4][R4.64] ;  /* 0x0000000404107981 */ /* 0x000f22000c1e1d00 */
[----:B---3--:R-:W-:-:S04]  /*00f0*/  IMAD.WIDE R6, R9, 0x10, R6 ;  /* 0x0000001009067825 */ /* 0x008fc800078e0206 */
[----:B----4-:R-:W-:Y:S01]  /*0100*/  FADD R12, R12, R16 ;  /* 0x000000100c0c7221 */ /* 0x010fe20000000000 */
[----:B------:R-:W-:Y:S01]  /*0110*/  FADD R13, R13, R17 ;  /* 0x000000110d0d7221 */ /* 0x000fe20000000000 */
[----:B------:R-:W-:Y:S01]  /*0120*/  FADD R14, R14, R18 ;  /* 0x000000120e0e7221 */ /* 0x000fe20000000000 */
[----:B------:R-:W-:-:S05]  /*0130*/  FADD R15, R15, R19 ;  /* 0x000000130f0f7221 */ /* 0x000fca0000000000 */
[----:B------:R-:W-:Y:S01]  /*0140*/  STG.E.128 desc[UR4][R6.64], R12 ;  /* 0x0000000c06007986 */ /* 0x000fe2000c101d04 */
[----:B------:R-:W-:Y:S05]  /*0150*/  EXIT ;  /* 0x000000000000794d */ /* 0x000fea0003800000 */
.L_x_0:
[----:B------:R-:W-:-:S00]  /*0160*/  BRA `(.L_x_0) ;  /* 0xfffffffc00fc7947 */ /* 0x000fc0000383ffff */
[----:B------:R-:W-:-:S00]  /*0170*/  NOP ;  /* 0x0000000000007918 */ /* 0x000fc00000000000 */
        /* <DEDUP_REMOVED lines=8> */
.L_x_1:


//--------------------- .nv.shared.reserved.0     --------------------------
	.section	.nv.shared.reserved.0,"aw",@nobits
	.weak		__nv_reservedSMEM_offset_0_alias
	.size		__nv_reservedSMEM_offset_0_alias, 0, 64
	.other		__nv_reservedSMEM_offset_0_alias,@"STO_CUDA_RESERVED_SHARED STV_DEFAULT"
__nv_reservedSMEM_offset_0_alias:
	.zero		0
	.zero		64


//--------------------- .nv.constant0._Z21vector_add_vectorizedP6float4S0_S0_ --------------------------
	.section	.nv.constant0._Z21vector_add_vectorizedP6float4S0_S0_,"a",@progbits
	.sectionflags	@""
	.align	4
.nv.constant0._Z21vector_add_vectorizedP6float4S0_S0_:
	.zero		920


//--------------------- SYMBOLS --------------------------

	.type		.nv.reservedSmem.offset0,@object
	.size		.nv.reservedSmem.offset0,0x4
